	.headerflags	@"EF_CUDA_TEXMODE_UNIFIED EF_CUDA_64BIT_ADDRESS EF_CUDA_ACCELERATORS EF_CUDA_SM90 EF_CUDA_VIRTUAL_SM(EF_CUDA_SM90)"
	.elftype	@"ET_EXEC"


//--------------------- .nv.info                  --------------------------
	.section	.nv.info,"",@"SHT_CUDA_INFO"
	.align	4


	//----- nvinfo : EIATTR_REGCOUNT
	.align		4
        /*0000*/ 	.byte	0x04, 0x2f
        /*0002*/ 	.short	(.L_3 - .L_2)
	.align		4
.L_2:
        /*0004*/ 	.word	index@(triton_poi_fused__native_batch_norm_legit_no_training_add_relu_33)
        /*0008*/ 	.word	0x0000001f


	//----- nvinfo : EIATTR_MIN_STACK_SIZE
	.align		4
.L_3:
        /*000c*/ 	.byte	0x04, 0x12
        /*000e*/ 	.short	(.L_5 - .L_4)
	.align		4
.L_4:
        /*0010*/ 	.word	index@(triton_poi_fused__native_batch_norm_legit_no_training_add_relu_33)
        /*0014*/ 	.word	0x00000000


	//----- nvinfo : EIATTR_FRAME_SIZE
	.align		4
.L_5:
        /*0018*/ 	.byte	0x04, 0x11
        /*001a*/ 	.short	(.L_7 - .L_6)
	.align		4
.L_6:
        /*001c*/ 	.word	index@(triton_poi_fused__native_batch_norm_legit_no_training_add_relu_33)
        /*0020*/ 	.word	0x00000000


	//----- nvinfo : EIATTR_MIN_STACK_SIZE
	.align		4
.L_7:
        /*0024*/ 	.byte	0x04, 0x12
        /*0026*/ 	.short	(.L_9 - .L_8)
	.align		4
.L_8:
        /*0028*/ 	.word	index@(triton_poi_fused__native_batch_norm_legit_no_training_add_relu_33)
        /*002c*/ 	.word	0x00000000
.L_9:


//--------------------- .nv.info.triton_poi_fused__native_batch_norm_legit_no_training_add_relu_33 --------------------------
	.section	.nv.info.triton_poi_fused__native_batch_norm_legit_no_training_add_relu_33,"",@"SHT_CUDA_INFO"
	.sectionflags	@""
	.align	4


	//----- nvinfo : EIATTR_CUDA_API_VERSION
	.align		4
        /*0000*/ 	.byte	0x04, 0x37
        /*0002*/ 	.short	(.L_11 - .L_10)
.L_10:
        /*0004*/ 	.word	0x0000007c


	//----- nvinfo : EIATTR_KPARAM_INFO
	.align		4
.L_11:
        /*0008*/ 	.byte	0x04, 0x17
        /*000a*/ 	.short	(.L_13 - .L_12)
.L_12:
        /*000c*/ 	.word	0x00000000
        /*0010*/ 	.short	0x0009
        /*0012*/ 	.short	0x0044
        /*0014*/ 	.byte	0x00, 0xf0, 0x11, 0x00


	//----- nvinfo : EIATTR_KPARAM_INFO
	.align		4
.L_13:
        /*0018*/ 	.byte	0x04, 0x17
        /*001a*/ 	.short	(.L_15 - .L_14)
.L_14:
        /*001c*/ 	.word	0x00000000
        /*0020*/ 	.short	0x0008
        /*0022*/ 	.short	0x0040
        /*0024*/ 	.byte	0x00, 0xf0, 0x11, 0x00


	//----- nvinfo : EIATTR_KPARAM_INFO
	.align		4
.L_15:
        /*0028*/ 	.byte	0x04, 0x17
        /*002a*/ 	.short	(.L_17 - .L_16)
.L_16:
        /*002c*/ 	.word	0x00000000
        /*0030*/ 	.short	0x0007
        /*0032*/ 	.short	0x0038
        /*0034*/ 	.byte	0x00, 0xf4, 0x21, 0x00


	//----- nvinfo : EIATTR_KPARAM_INFO
	.align		4
.L_17:
        /*0038*/ 	.byte	0x04, 0x17
        /*003a*/ 	.short	(.L_19 - .L_18)
.L_18:
        /*003c*/ 	.word	0x00000000
        /*0040*/ 	.short	0x0006
        /*0042*/ 	.short	0x0030
        /*0044*/ 	.byte	0x00, 0xf4, 0x21, 0x00


	//----- nvinfo : EIATTR_KPARAM_INFO
	.align		4
.L_19:
        /*0048*/ 	.byte	0x04, 0x17
        /*004a*/ 	.short	(.L_21 - .L_20)
.L_20:
        /*004c*/ 	.word	0x00000000
        /*0050*/ 	.short	0x0005
        /*0052*/ 	.short	0x0028
        /*0054*/ 	.byte	0x00, 0xf4, 0x21, 0x00


	//----- nvinfo : EIATTR_KPARAM_INFO
	.align		4
.L_21:
        /*0058*/ 	.byte	0x04, 0x17
        /*005a*/ 	.short	(.L_23 - .L_22)
.L_22:
        /*005c*/ 	.word	0x00000000
        /*0060*/ 	.short	0x0004
        /*0062*/ 	.short	0x0020
        /*0064*/ 	.byte	0x00, 0xf4, 0x21, 0x00


	//----- nvinfo : EIATTR_KPARAM_INFO
	.align		4
.L_23:
        /*0068*/ 	.byte	0x04, 0x17
        /*006a*/ 	.short	(.L_25 - .L_24)
.L_24:
        /*006c*/ 	.word	0x00000000
        /*0070*/ 	.short	0x0003
        /*0072*/ 	.short	0x0018
        /*0074*/ 	.byte	0x00, 0xf4, 0x21, 0x00


	//----- nvinfo : EIATTR_KPARAM_INFO
	.align		4
.L_25:
        /*0078*/ 	.byte	0x04, 0x17
        /*007a*/ 	.short	(.L_27 - .L_26)
.L_26:
        /*007c*/ 	.word	0x00000000
        /*0080*/ 	.short	0x0002
        /*0082*/ 	.short	0x0010
        /*0084*/ 	.byte	0x00, 0xf4, 0x21, 0x00


	//----- nvinfo : EIATTR_KPARAM_INFO
	.align		4
.L_27:
        /*0088*/ 	.byte	0x04, 0x17
        /*008a*/ 	.short	(.L_29 - .L_28)
.L_28:
        /*008c*/ 	.word	0x00000000
        /*0090*/ 	.short	0x0001
        /*0092*/ 	.short	0x0008
        /*0094*/ 	.byte	0x00, 0xf4, 0x21, 0x00


	//----- nvinfo : EIATTR_KPARAM_INFO
	.align		4
.L_29:
        /*0098*/ 	.byte	0x04, 0x17
        /*009a*/ 	.short	(.L_31 - .L_30)
.L_30:
        /*009c*/ 	.word	0x00000000
        /*00a0*/ 	.short	0x0000
        /*00a2*/ 	.short	0x0000
        /*00a4*/ 	.byte	0x00, 0xf4, 0x21, 0x00


	//----- nvinfo : EIATTR_SPARSE_MMA_MASK
	.align		4
.L_31:
        /*00a8*/ 	.byte	0x03, 0x50
        /*00aa*/ 	.short	0x0000


	//----- nvinfo : EIATTR_MAXREG_COUNT
	.align		4
        /*00ac*/ 	.byte	0x03, 0x1b
        /*00ae*/ 	.short	0x00ff


	//----- nvinfo : EIATTR_EXIT_INSTR_OFFSETS
	.align		4
        /*00b0*/ 	.byte	0x04, 0x1c
        /*00b2*/ 	.short	(.L_33 - .L_32)


	//   ....[0]....
.L_32:
        /*00b4*/ 	.word	0x00000840


	//   ....[1]....
        /*00b8*/ 	.word	0x00000890


	//----- nvinfo : EIATTR_REQNTID
	.align		4
.L_33:
        /*00bc*/ 	.byte	0x04, 0x10
        /*00be*/ 	.short	(.L_35 - .L_34)
.L_34:
        /*00c0*/ 	.word	0x00000080
        /*00c4*/ 	.word	0x00000001
        /*00c8*/ 	.word	0x00000001


	//----- nvinfo : EIATTR_CBANK_PARAM_SIZE
	.align		4
.L_35:
        /*00cc*/ 	.byte	0x03, 0x19
        /*00ce*/ 	.short	0x0048


	//----- nvinfo : EIATTR_PARAM_CBANK
	.align		4
        /*00d0*/ 	.byte	0x04, 0x0a
        /*00d2*/ 	.short	(.L_37 - .L_36)
	.align		4
.L_36:
        /*00d4*/ 	.word	index@(.nv.constant0.triton_poi_fused__native_batch_norm_legit_no_training_add_relu_33)
        /*00d8*/ 	.short	0x0210
        /*00da*/ 	.short	0x0048


	//----- nvinfo : EIATTR_SW_WAR
	.align		4
.L_37:
        /*00dc*/ 	.byte	0x04, 0x36
        /*00de*/ 	.short	(.L_39 - .L_38)
.L_38:
        /*00e0*/ 	.word	0x00000008
.L_39:


//--------------------- .nv.callgraph             --------------------------
	.section	.nv.callgraph,"",@"SHT_CUDA_CALLGRAPH"
	.align	4
	.sectionentsize	8
	.align		4
        /*0000*/ 	.word	0x00000000
	.align		4
        /*0004*/ 	.word	0xffffffff
	.align		4
        /*0008*/ 	.word	0x00000000
	.align		4
        /*000c*/ 	.word	0xfffffffe
	.align		4
        /*0010*/ 	.word	0x00000000
	.align		4
        /*0014*/ 	.word	0xfffffffd
	.align		4
        /*0018*/ 	.word	0x00000000
	.align		4
        /*001c*/ 	.word	0xfffffffc


//--------------------- .nv.constant4             --------------------------
	.section	.nv.constant4,"a",@progbits
	.align	8
	.align		8
.nv.constant4:
        /*0000*/ 	.dword	_$_str
	.align		8
        /*0008*/ 	.dword	_$_str_$_2


//--------------------- .text.triton_poi_fused__native_batch_norm_legit_no_training_add_relu_33 --------------------------
	.section	.text.triton_poi_fused__native_batch_norm_legit_no_training_add_relu_33,"ax",@progbits
	.sectionflags	@"SHF_BARRIERS=1"
	.align	128
        .global         triton_poi_fused__native_batch_norm_legit_no_training_add_relu_33
        .type           triton_poi_fused__native_batch_norm_legit_no_training_add_relu_33,@function
        .size           triton_poi_fused__native_batch_norm_legit_no_training_add_relu_33,(.L_x_1 - triton_poi_fused__native_batch_norm_legit_no_training_add_relu_33)
        .other          triton_poi_fused__native_batch_norm_legit_no_training_add_relu_33,@"STO_CUDA_ENTRY STV_DEFAULT"
triton_poi_fused__native_batch_norm_legit_no_training_add_relu_33:
.text.triton_poi_fused__native_batch_norm_legit_no_training_add_relu_33:
[----:B------:R-:W0:Y:S01]  /*0000*/  LDC R1, c[0x0][0x28] ;  /* 0x00000a00ff017b82 */ /* 0x000e220000000800 */
[----:B------:R-:W1:Y:S07]  /*0010*/  S2R R4, SR_TID.X ;  /* 0x0000000000047919 */ /* 0x000e6e0000002100 */
[----:B------:R-:W2:Y:S01]  /*0020*/  S2UR UR4, SR_CTAID.Y ;  /* 0x00000000000479c3 */ /* 0x000ea20000002600 */
[----:B------:R-:W-:Y:S01]  /*0030*/  CS2R R8, SRZ ;  /* 0x0000000000087805 */ /* 0x000fe2000001ff00 */
[----:B------:R-:W-:Y:S01]  /*0040*/  ULDC.64 UR6, c[0x0][0x208] ;  /* 0x0000820000067ab9 */ /* 0x000fe20000000a00 */
[----:B------:R-:W3:Y:S05]  /*0050*/  S2R R3, SR_CTAID.X ;  /* 0x0000000000037919 */ /* 0x000eea0000002500 */
[----:B------:R-:W4:Y:S08]  /*0060*/  LDC.64 R14, c[0x0][0x220] ;  /* 0x00008800ff0e7b82 */ /* 0x000f300000000a00 */
[----:B------:R-:W5:Y:S01]  /*0070*/  LDC.64 R10, c[0x0][0x210] ;  /* 0x00008400ff0a7b82 */ /* 0x000f620000000a00 */
[----:B--2---:R-:W-:-:S07]  /*0080*/  USHF.L.U32 UR4, UR4, 0x2, URZ ;  /* 0x0000000204047899 */ /* 0x004fce000800063f */
[----:B------:R-:W2:Y:S01]  /*0090*/  LDC.64 R12, c[0x0][0x218] ;  /* 0x00008600ff0c7b82 */ /* 0x000ea20000000a00 */
[----:B-1----:R-:W-:-:S04]  /*00a0*/  LOP3.LUT R6, R4, 0x1, RZ, 0xc0, !PT ;  /* 0x0000000104067812 */ /* 0x002fc800078ec0ff */
[----:B------:R-:W-:-:S04]  /*00b0*/  LEA R0, R6, UR4, 0x1 ;  /* 0x0000000406007c11 */ /* 0x000fc8000f8e08ff */
[C---:B------:R-:W-:Y:S01]  /*00c0*/  ISETP.GE.AND P1, PT, R0.reuse, 0xd0, PT ;  /* 0x000000d00000780c */ /* 0x040fe20003f26270 */
[----:B------:R-:W-:-:S05]  /*00d0*/  IMAD.HI R19, R0, 0x4ec4ec4f, RZ ;  /* 0x4ec4ec4f00137827 */ /* 0x000fca00078e02ff */
[----:B------:R-:W-:-:S04]  /*00e0*/  SHF.R.U32.HI R2, RZ, 0x1f, R19 ;  /* 0x0000001fff027819 */ /* 0x000fc80000011613 */
[----:B------:R-:W-:-:S05]  /*00f0*/  LEA.HI.SX32 R19, R19, R2, 0x1c ;  /* 0x0000000213137211 */ /* 0x000fca00078fe2ff */
[----:B------:R-:W-:-:S04]  /*0100*/  IMAD R23, R19, -0x34, R0 ;  /* 0xffffffcc13177824 */ /* 0x000fc800078e0200 */
[----:B----4-:R-:W-:-:S05]  /*0110*/  IMAD.WIDE R14, R23, 0x4, R14 ;  /* 0x00000004170e7825 */ /* 0x010fca00078e020e */
[----:B------:R1:W4:Y:S01]  /*0120*/  @!P1 LDG.E.EL.64 R8, desc[UR6][R14.64] ;  /* 0x000000060e089981 */ /* 0x000322000c2e1b00 */
[----:B------:R-:W-:Y:S01]  /*0130*/  SHF.R.U32.HI R5, RZ, 0x1, R4 ;  /* 0x00000001ff057819 */ /* 0x000fe20000011604 */
[----:B---3--:R-:W-:Y:S01]  /*0140*/  IMAD.SHL.U32 R3, R3, 0x40, RZ ;  /* 0x0000004003037824 */ /* 0x008fe200078e00ff */
[C---:B------:R-:W-:Y:S02]  /*0150*/  LOP3.LUT R22, R4.reuse, 0x40, RZ, 0xc0, !PT ;  /* 0x0000004004167812 */ /* 0x040fe400078ec0ff */
[----:B------:R-:W-:Y:S02]  /*0160*/  CS2R R20, SRZ ;  /* 0x0000000000147805 */ /* 0x000fe4000001ff00 */
[----:B------:R-:W-:Y:S01]  /*0170*/  LOP3.LUT R7, R4, 0x20, RZ, 0xc0, !PT ;  /* 0x0000002004077812 */ /* 0x000fe200078ec0ff */
[----:B--2---:R-:W-:Y:S01]  /*0180*/  IMAD.WIDE R26, R23, 0x4, R12 ;  /* 0x00000004171a7825 */ /* 0x004fe200078e020c */
[----:B------:R-:W-:Y:S02]  /*0190*/  SGXT.U32 R5, R5, 0x4 ;  /* 0x000000040505781a */ /* 0x000fe40000000000 */
[----:B------:R-:W-:Y:S01]  /*01a0*/  SHF.R.U32.HI R22, RZ, 0x1, R22 ;  /* 0x00000001ff167819 */ /* 0x000fe20000011616 */
[----:B-1----:R-:W1:Y:S01]  /*01b0*/  LDC.64 R14, c[0x0][0x228] ;  /* 0x00008a00ff0e7b82 */ /* 0x002e620000000a00 */
[----:B------:R-:W-:Y:S01]  /*01c0*/  SHF.R.U32.HI R2, RZ, 0x1, R7 ;  /* 0x00000001ff027819 */ /* 0x000fe20000011607 */
[----:B------:R2:W3:Y:S03]  /*01d0*/  @!P1 LDG.E.EL.64 R20, desc[UR6][R26.64] ;  /* 0x000000061a149981 */ /* 0x0004e6000c2e1b00 */
[----:B------:R-:W-:-:S04]  /*01e0*/  LOP3.LUT R16, R22, R2, R5, 0xfe, !PT ;  /* 0x0000000216107212 */ /* 0x000fc800078efe05 */
[----:B------:R-:W-:Y:S02]  /*01f0*/  LOP3.LUT R18, R16, R3, RZ, 0xfc, !PT ;  /* 0x0000000310127212 */ /* 0x000fe400078efcff */
[----:B------:R-:W2:Y:S02]  /*0200*/  LDC.64 R16, c[0x0][0x230] ;  /* 0x00008c00ff107b82 */ /* 0x000ea40000000a00 */
[C---:B------:R-:W-:Y:S01]  /*0210*/  ISETP.GE.AND P0, PT, R18.reuse, 0x40, PT ;  /* 0x000000401200780c */ /* 0x040fe20003f06270 */
[----:B------:R-:W-:-:S03]  /*0220*/  IMAD R18, R18, 0x34, R23 ;  /* 0x0000003412127824 */ /* 0x000fc600078e0217 */
[----:B------:R-:W-:Y:S01]  /*0230*/  ISETP.LT.AND P0, PT, R0, 0xd0, !P0 ;  /* 0x000000d00000780c */ /* 0x000fe20004701270 */
[----:B------:R-:W-:Y:S01]  /*0240*/  IMAD R0, R19, 0xd00, R18 ;  /* 0x00000d0013007824 */ /* 0x000fe200078e0212 */
[----:B------:R-:W-:-:S03]  /*0250*/  CS2R R18, SRZ ;  /* 0x0000000000127805 */ /* 0x000fc6000001ff00 */
[----:B-----5:R-:W-:Y:S01]  /*0260*/  IMAD.WIDE R24, R0, 0x4, R10 ;  /* 0x0000000400187825 */ /* 0x020fe200078e020a */
[----:B------:R-:W-:Y:S02]  /*0270*/  CS2R R10, SRZ ;  /* 0x00000000000a7805 */ /* 0x000fe4000001ff00 */
[----:B------:R-:W-:Y:S01]  /*0280*/  CS2R R12, SRZ ;  /* 0x00000000000c7805 */ /* 0x000fe2000001ff00 */
[----:B-1----:R-:W-:-:S04]  /*0290*/  IMAD.WIDE R14, R23, 0x4, R14 ;  /* 0x00000004170e7825 */ /* 0x002fc800078e020e */
[----:B------:R1:W3:Y:S04]  /*02a0*/  @P0 LDG.E.EL.64 R18, desc[UR6][R24.64] ;  /* 0x0000000618120981 */ /* 0x0002e8000c2e1b00 */
[----:B------:R5:W3:Y:S01]  /*02b0*/  @!P1 LDG.E.EL.64 R10, desc[UR6][R14.64] ;  /* 0x000000060e0a9981 */ /* 0x000ae2000c2e1b00 */
[----:B0-2---:R-:W-:-:S05]  /*02c0*/  IMAD.WIDE R16, R23, 0x4, R16 ;  /* 0x0000000417107825 */ /* 0x005fca00078e0210 */
[----:B------:R-:W2:Y:S01]  /*02d0*/  @!P1 LDG.E.EL.64 R12, desc[UR6][R16.64] ;  /* 0x00000006100c9981 */ /* 0x000ea2000c2e1b00 */
[----:B------:R-:W-:-:S04]  /*02e0*/  LOP3.LUT R7, R7, 0x40, R4, 0xf8, !PT ;  /* 0x0000004007077812 */ /* 0x000fc800078ef804 */
[----:B------:R-:W-:-:S05]  /*02f0*/  SHF.R.U32.HI R7, RZ, 0x5, R7 ;  /* 0x00000005ff077819 */ /* 0x000fca0000011607 */
[----:B------:R-:W-:-:S04]  /*0300*/  VIADD R23, R7, UR4 ;  /* 0x0000000407177c36 */ /* 0x000fc80008000000 */
[----:B------:R-:W-:-:S05]  /*0310*/  IMAD.HI R26, R23, 0x4ec4ec4f, RZ ;  /* 0x4ec4ec4f171a7827 */ /* 0x000fca00078e02ff */
[----:B-1----:R-:W-:Y:S01]  /*0320*/  SHF.R.U32.HI R25, RZ, 0x1f, R26 ;  /* 0x0000001fff197819 */ /* 0x002fe2000001161a */
[----:B------:R-:W-:-:S03]  /*0330*/  IMAD.SHL.U32 R28, R4, 0x2, RZ ;  /* 0x00000002041c7824 */ /* 0x000fc600078e00ff */
[----:B------:R-:W-:Y:S02]  /*0340*/  LEA.HI.SX32 R26, R26, R25, 0x1c ;  /* 0x000000191a1a7211 */ /* 0x000fe400078fe2ff */
[----:B------:R-:W0:Y:S01]  /*0350*/  LDC.64 R24, c[0x0][0x238] ;  /* 0x00008e00ff187b82 */ /* 0x000e220000000a00 */
[----:B------:R-:W-:Y:S02]  /*0360*/  LOP3.LUT R28, R3, 0x3e, R28, 0xf8, !PT ;  /* 0x0000003e031c7812 */ /* 0x000fe400078ef81c */
[----:B------:R-:W-:Y:S02]  /*0370*/  IMAD R27, R26, -0x34, R23 ;  /* 0xffffffcc1a1b7824 */ /* 0x000fe400078e0217 */
[----:B------:R-:W-:Y:S02]  /*0380*/  ISETP.GE.AND P1, PT, R28, 0x40, PT ;  /* 0x000000401c00780c */ /* 0x000fe40003f26270 */
[----:B------:R-:W-:Y:S02]  /*0390*/  IMAD R3, R27, 0x40, R28 ;  /* 0x000000401b037824 */ /* 0x000fe400078e021c */
[----:B------:R-:W-:-:S02]  /*03a0*/  ISETP.LT.AND P1, PT, R23, 0xd0, !P1 ;  /* 0x000000d01700780c */ /* 0x000fc40004f21270 */
[----:B-----5:R-:W-:-:S04]  /*03b0*/  IMAD R14, R26, 0x3400, R3 ;  /* 0x000034001a0e7824 */ /* 0x020fc800078e0203 */
[----:B------:R-:W-:-:S04]  /*03c0*/  VIADD R15, R14, 0x1a00 ;  /* 0x00001a000e0f7836 */ /* 0x000fc80000000000 */
[----:B0-----:R-:W-:Y:S01]  /*03d0*/  IMAD.WIDE R24, R15, 0x4, R24 ;  /* 0x000000040f187825 */ /* 0x001fe200078e0218 */
[----:B------:R-:W-:-:S06]  /*03e0*/  CS2R R14, SRZ ;  /* 0x00000000000e7805 */ /* 0x000fcc000001ff00 */
[----:B------:R0:W5:Y:S01]  /*03f0*/  @P1 LDG.E.EL.64 R14, desc[UR6][R24.64] ;  /* 0x00000006180e1981 */ /* 0x000162000c2e1b00 */
[----:B------:R-:W1:Y:S01]  /*0400*/  S2UR UR5, SR_CgaCtaId ;  /* 0x00000000000579c3 */ /* 0x000e620000008800 */
[----:B0-----:R-:W-:Y:S01]  /*0410*/  IMAD.MOV.U32 R24, RZ, RZ, 0x3e800000 ;  /* 0x3e800000ff187424 */ /* 0x001fe200078e00ff */
[----:B------:R-:W-:Y:S02]  /*0420*/  UMOV UR4, 0x400 ;  /* 0x0000040000047882 */ /* 0x000fe40000000000 */
[----:B-1----:R-:W-:Y:S01]  /*0430*/  UPRMT UR4, UR5, 0x654, UR4 ;  /* 0x0000065405047896 */ /* 0x002fe20008000004 */
[----:B------:R-:W-:Y:S02]  /*0440*/  IMAD R3, R26, 0x1a00, R3 ;  /* 0x00001a001a037824 */ /* 0x000fe400078e0203 */
[----:B----4-:R-:W-:Y:S01]  /*0450*/  FADD R8, R8, 9.9999997473787516356e-06 ;  /* 0x3727c5ac08087421 */ /* 0x010fe20000000000 */
[----:B------:R-:W-:-:S03]  /*0460*/  FADD R9, R9, 9.9999997473787516356e-06 ;  /* 0x3727c5ac09097421 */ /* 0x000fc60000000000 */
[----:B------:R-:W0:Y:S08]  /*0470*/  MUFU.SQRT R16, R8 ;  /* 0x0000000800107308 */ /* 0x000e300000002000 */
[----:B------:R-:W1:Y:S01]  /*0480*/  MUFU.SQRT R17, R9 ;  /* 0x0000000900117308 */ /* 0x000e620000002000 */
[C---:B0-----:R-:W-:Y:S02]  /*0490*/  FSETP.GT.AND P2, PT, R16.reuse, 8.50705917302346158658e+37, PT ;  /* 0x7e8000001000780b */ /* 0x041fe40003f44000 */
[----:B------:R-:W-:-:S02]  /*04a0*/  FSETP.GEU.AND P4, PT, R16, 1.175494350822287508e-38, PT ;  /* 0x008000001000780b */ /* 0x000fc40003f8e000 */
[C---:B-1----:R-:W-:Y:S02]  /*04b0*/  FSETP.GT.AND P3, PT, R17.reuse, 8.50705917302346158658e+37, PT ;  /* 0x7e8000001100780b */ /* 0x042fe40003f64000 */
[----:B------:R-:W-:-:S07]  /*04c0*/  FSETP.GEU.AND P5, PT, R17, 1.175494350822287508e-38, PT ;  /* 0x008000001100780b */ /* 0x000fce0003fae000 */
[----:B------:R-:W-:-:S04]  /*04d0*/  @P2 FMUL R16, R16, 0.25 ;  /* 0x3e80000010102820 */ /* 0x000fc80000400000 */
[----:B------:R-:W-:Y:S01]  /*04e0*/  @!P4 FMUL R16, R16, 16777216 ;  /* 0x4b8000001010c820 */ /* 0x000fe20000400000 */
[----:B------:R-:W-:-:S04]  /*04f0*/  @P3 FMUL R17, R17, 0.25 ;  /* 0x3e80000011113820 */ /* 0x000fc80000400000 */
[----:B------:R-:W-:Y:S01]  /*0500*/  @!P5 FMUL R17, R17, 16777216 ;  /* 0x4b8000001111d820 */ /* 0x000fe20000400000 */
[----:B------:R-:W0:Y:S01]  /*0510*/  MUFU.RCP R16, R16 ;  /* 0x0000001000107308 */ /* 0x000e220000001000 */
[----:B------:R-:W-:-:S07]  /*0520*/  FSEL R9, R24, 1, P2 ;  /* 0x3f80000018097808 */ /* 0x000fce0001000000 */
[----:B------:R-:W1:Y:S01]  /*0530*/  MUFU.RCP R17, R17 ;  /* 0x0000001100117308 */ /* 0x000e620000001000 */
[----:B------:R-:W-:Y:S01]  /*0540*/  FSEL R24, R24, 1, P3 ;  /* 0x3f80000018187808 */ /* 0x000fe20001800000 */
[----:B------:R-:W-:Y:S01]  /*0550*/  @!P4 FMUL R9, R9, 16777216 ;  /* 0x4b8000000909c820 */ /* 0x000fe20000400000 */
[----:B---3--:R-:W-:-:S03]  /*0560*/  FADD R18, -R20, R18 ;  /* 0x0000001214127221 */ /* 0x008fc60000000100 */
[----:B------:R-:W-:Y:S01]  /*0570*/  @!P5 FMUL R24, R24, 16777216 ;  /* 0x4b8000001818d820 */ /* 0x000fe20000400000 */
[----:B0-----:R-:W-:Y:S01]  /*0580*/  FMUL R9, R16, R9 ;  /* 0x0000000910097220 */ /* 0x001fe20000400000 */
[----:B------:R-:W-:Y:S01]  /*0590*/  FADD R19, -R21, R19 ;  /* 0x0000001315137221 */ /* 0x000fe20000000100 */
[----:B------:R-:W-:Y:S02]  /*05a0*/  IMAD.SHL.U32 R8, R6, 0x80, RZ ;  /* 0x0000008006087824 */ /* 0x000fe400078e00ff */
[----:B------:R-:W-:Y:S01]  /*05b0*/  FMUL R9, R18, R9 ;  /* 0x0000000912097220 */ /* 0x000fe20000400000 */
[----:B-1----:R-:W-:Y:S02]  /*05c0*/  FMUL R24, R17, R24 ;  /* 0x0000001811187220 */ /* 0x002fe40000400000 */
[----:B------:R-:W-:Y:S02]  /*05d0*/  LOP3.LUT R5, R2, R8, R5, 0xfe, !PT ;  /* 0x0000000802057212 */ /* 0x000fe400078efe05 */
[----:B------:R-:W-:Y:S01]  /*05e0*/  FMUL R24, R19, R24 ;  /* 0x0000001813187220 */ /* 0x000fe20000400000 */
[----:B--2---:R-:W-:Y:S01]  /*05f0*/  FFMA R9, R9, R10, R12 ;  /* 0x0000000a09097223 */ /* 0x004fe2000000000c */
[----:B------:R-:W-:-:S02]  /*0600*/  LOP3.LUT R5, R5, R22, RZ, 0xfc, !PT ;  /* 0x0000001605057212 */ /* 0x000fc400078efcff */
[----:B------:R-:W-:Y:S01]  /*0610*/  FFMA R11, R24, R11, R13 ;  /* 0x0000000b180b7223 */ /* 0x000fe2000000000d */
[----:B------:R-:W-:Y:S02]  /*0620*/  LEA R6, R6, UR4, 0x3 ;  /* 0x0000000406067c11 */ /* 0x000fe4000f8e18ff */
[----:B------:R-:W-:Y:S02]  /*0630*/  LEA.HI R8, R8, UR4, RZ, 0x1c ;  /* 0x0000000408087c11 */ /* 0x000fe4000f8fe0ff */
[----:B------:R-:W-:Y:S02]  /*0640*/  FSETP.GEU.AND P2, PT, R9, RZ, PT ;  /* 0x000000ff0900720b */ /* 0x000fe40003f4e000 */
[----:B------:R-:W-:Y:S01]  /*0650*/  FSETP.GEU.AND P3, PT, R11, RZ, PT ;  /* 0x000000ff0b00720b */ /* 0x000fe20003f6e000 */
[C---:B------:R-:W-:Y:S02]  /*0660*/  IMAD R12, R5.reuse, 0x4, R6 ;  /* 0x00000004050c7824 */ /* 0x040fe400078e0206 */
[----:B------:R-:W-:Y:S01]  /*0670*/  IMAD R13, R5, 0x4, R8 ;  /* 0x00000004050d7824 */ /* 0x000fe200078e0208 */
[----:B------:R-:W-:-:S02]  /*0680*/  FSEL R5, R9, RZ, P2 ;  /* 0x000000ff09057208 */ /* 0x000fc40001000000 */
[----:B------:R-:W-:Y:S01]  /*0690*/  FSEL R6, R11, RZ, P3 ;  /* 0x000000ff0b067208 */ /* 0x000fe20001800000 */
[----:B------:R-:W-:Y:S01]  /*06a0*/  IMAD.SHL.U32 R16, R4, 0x8, RZ ;  /* 0x0000000804107824 */ /* 0x000fe200078e00ff */
[----:B------:R-:W-:Y:S01]  /*06b0*/  SHF.R.U32.HI R2, RZ, 0x3, R4 ;  /* 0x00000003ff027819 */ /* 0x000fe20000011604 */
[----:B------:R-:W-:Y:S01]  /*06c0*/  STS [R12], R5 ;  /* 0x000000050c007388 */ /* 0x000fe20000000800 */
[----:B------:R-:W0:Y:S03]  /*06d0*/  LDC.64 R10, c[0x0][0x240] ;  /* 0x00009000ff0a7b82 */ /* 0x000e260000000a00 */
[----:B------:R-:W-:Y:S01]  /*06e0*/  STS [R13+0x104], R6 ;  /* 0x000104060d007388 */ /* 0x000fe20000000800 */
[----:B------:R-:W-:Y:S02]  /*06f0*/  LOP3.LUT R17, R2, 0xc, RZ, 0xc0, !PT ;  /* 0x0000000c02117812 */ /* 0x000fe400078ec0ff */
[----:B------:R-:W-:-:S04]  /*0700*/  LOP3.LUT R2, R16, 0x3f8, RZ, 0xc0, !PT ;  /* 0x000003f810027812 */ /* 0x000fc800078ec0ff */
[----:B------:R-:W-:Y:S01]  /*0710*/  IADD3 R17, R2, UR4, R17 ;  /* 0x0000000402117c10 */ /* 0x000fe2000fffe011 */
[----:B------:R-:W-:Y:S06]  /*0720*/  BAR.SYNC.DEFER_BLOCKING 0x0 ;  /* 0x0000000000007b1d */ /* 0x000fec0000010000 */
[----:B------:R-:W-:Y:S04]  /*0730*/  LDS R8, [R17] ;  /* 0x0000000011087984 */ /* 0x000fe80000000800 */
[----:B------:R-:W1:Y:S01]  /*0740*/  LDS R9, [R17+0x4] ;  /* 0x0000040011097984 */ /* 0x000e620000000800 */
[----:B0-----:R-:W-:Y:S01]  /*0750*/  IMAD.WIDE R10, R3, 0x4, R10 ;  /* 0x00000004030a7825 */ /* 0x001fe200078e020a */
[----:B------:R-:W-:-:S02]  /*0760*/  LOP3.LUT R18, R16, 0xf8, RZ, 0xc0, !PT ;  /* 0x000000f810127812 */ /* 0x000fc400078ec0ff */
[----:B------:R-:W-:Y:S02]  /*0770*/  LOP3.LUT R7, R7, 0xf8, R16, 0xf8, !PT ;  /* 0x000000f807077812 */ /* 0x000fe400078ef810 */
[----:B------:R-:W-:-:S05]  /*0780*/  LEA R18, R18, UR4, 0x1 ;  /* 0x0000000412127c11 */ /* 0x000fca000f8e08ff */
[----:B------:R-:W-:Y:S01]  /*0790*/  IMAD R7, R7, 0x4, R18 ;  /* 0x0000000407077824 */ /* 0x000fe200078e0212 */
[----:B-1----:R0:W-:Y:S01]  /*07a0*/  @P1 STG.E.64 desc[UR6][R10.64], R8 ;  /* 0x000000080a001986 */ /* 0x0021e2000c101b06 */
[----:B-----5:R-:W-:Y:S01]  /*07b0*/  FADD R14, R8, R14 ;  /* 0x0000000e080e7221 */ /* 0x020fe20000000000 */
[----:B------:R-:W-:Y:S01]  /*07c0*/  BAR.SYNC.DEFER_BLOCKING 0x0 ;  /* 0x0000000000007b1d */ /* 0x000fe20000010000 */
[----:B------:R-:W-:Y:S01]  /*07d0*/  FADD R6, R9, R15 ;  /* 0x0000000f09067221 */ /* 0x000fe20000000000 */
[----:B------:R-:W-:-:S04]  /*07e0*/  LOP3.LUT R4, R4, 0x7e, RZ, 0xc0, !PT ;  /* 0x0000007e04047812 */ /* 0x000fc800078ec0ff */
[----:B------:R0:W-:Y:S04]  /*07f0*/  STS [R7], R14 ;  /* 0x0000000e07007388 */ /* 0x0001e80000000800 */
[----:B------:R0:W-:Y:S01]  /*0800*/  STS [R7+0x18], R6 ;  /* 0x0000180607007388 */ /* 0x0001e20000000800 */
[----:B------:R-:W-:-:S05]  /*0810*/  LEA R3, R4, UR4, 0x2 ;  /* 0x0000000404037c11 */ /* 0x000fca000f8e10ff */
[----:B------:R-:W-:Y:S01]  /*0820*/  IMAD.IADD R4, R2, 0x1, R3 ;  /* 0x0000000102047824 */ /* 0x000fe200078e0203 */
[----:B------:R-:W-:Y:S06]  /*0830*/  BAR.SYNC.DEFER_BLOCKING 0x0 ;  /* 0x0000000000007b1d */ /* 0x000fec0000010000 */
[----:B0-----:R-:W-:Y:S05]  /*0840*/  @!P0 EXIT ;  /* 0x000000000000894d */ /* 0x001fea0003800000 */
[----:B------:R-:W0:Y:S01]  /*0850*/  LDS.64 R4, [R4] ;  /* 0x0000000004047984 */ /* 0x000e220000000a00 */
[----:B------:R-:W1:Y:S02]  /*0860*/  LDC.64 R2, c[0x0][0x248] ;  /* 0x00009200ff027b82 */ /* 0x000e640000000a00 */
[----:B-1----:R-:W-:-:S05]  /*0870*/  IMAD.WIDE R2, R0, 0x4, R2 ;  /* 0x0000000400027825 */ /* 0x002fca00078e0202 */
[----:B0-----:R-:W-:Y:S01]  /*0880*/  STG.E.64 desc[UR6][R2.64], R4 ;  /* 0x0000000402007986 */ /* 0x001fe2000c101b06 */
[----:B------:R-:W-:Y:S05]  /*0890*/  EXIT ;  /* 0x000000000000794d */ /* 0x000fea0003800000 */
.L_x_0:
[----:B------:R-:W-:-:S00]  /*08a0*/  BRA `(.L_x_0) ;  /* 0xfffffffc00fc7947 */ /* 0x000fc0000383ffff */
[----:B------:R-:W-:-:S00]  /*08b0*/  NOP ;  /* 0x0000000000007918 */ /* 0x000fc00000000000 */
        /* <DEDUP_REMOVED lines=12> */
.L_x_1:


//--------------------- .nv.global.init           --------------------------
	.section	.nv.global.init,"aw",@progbits
.nv.global.init:
	.type		_$_str,@object
	.size		_$_str,(_$_str_$_2 - _$_str)
_$_str:
        /*0000*/ 	.byte	0x5f, 0x5f, 0x43, 0x55, 0x44, 0x41, 0x5f, 0x46, 0x54, 0x5a, 0x00
	.type		_$_str_$_2,@object
	.size		_$_str_$_2,(.L_1 - _$_str_$_2)
_$_str_$_2:
        /*000b*/ 	.byte	0x5f, 0x5f, 0x43, 0x55, 0x44, 0x41, 0x5f, 0x50, 0x52, 0x45, 0x43, 0x5f, 0x53, 0x51, 0x52, 0x54
        /*001b*/ 	.byte	0x00
.L_1:


//--------------------- .nv.shared.triton_poi_fused__native_batch_norm_legit_no_training_add_relu_33 --------------------------
	.section	.nv.shared.triton_poi_fused__native_batch_norm_legit_no_training_add_relu_33,"aw",@nobits
	.sectionflags	@""
	.align	16
	.zero		1024


//--------------------- .nv.constant0.triton_poi_fused__native_batch_norm_legit_no_training_add_relu_33 --------------------------
	.section	.nv.constant0.triton_poi_fused__native_batch_norm_legit_no_training_add_relu_33,"a",@progbits
	.sectionflags	@""
	.align	4
.nv.constant0.triton_poi_fused__native_batch_norm_legit_no_training_add_relu_33:
	.zero		600
